//
// Generated by NVIDIA NVVM Compiler
//
// Compiler Build ID: CL-36424714
// Cuda compilation tools, release 13.0, V13.0.88
// Based on NVVM 20.0.0
//

.version 9.0
.target sm_100
.address_size 64

	// .globl	_Z18marcarMultiplosDe5Pii

.visible .entry _Z18marcarMultiplosDe5Pii(
	.param .u64 .ptr .align 1 _Z18marcarMultiplosDe5Pii_param_0,
	.param .u32 _Z18marcarMultiplosDe5Pii_param_1
)
{
	.reg .pred 	%p<3>;
	.reg .b32 	%r<8>;
	.reg .b64 	%rd<5>;

	ld.param.u64 	%rd1, [_Z18marcarMultiplosDe5Pii_param_0];
	ld.param.u32 	%r2, [_Z18marcarMultiplosDe5Pii_param_1];
	mov.u32 	%r3, %tid.x;
	mov.u32 	%r4, %ctaid.x;
	mov.u32 	%r5, %ntid.x;
	mad.lo.s32 	%r1, %r4, %r5, %r3;
	setp.ge.s32 	%p1, %r1, %r2;
	@%p1 bra 	$L__BB0_2;
	cvta.to.global.u64 	%rd2, %rd1;
	mad.lo.s32 	%r6, %r1, -858993459, 429496729;
	setp.lt.u32 	%p2, %r6, 858993459;
	selp.u32 	%r7, 1, 0, %p2;
	mul.wide.s32 	%rd3, %r1, 4;
	add.s64 	%rd4, %rd2, %rd3;
	st.global.u32 	[%rd4], %r7;
$L__BB0_2:
	ret;

}


// ===== COMPILED SASS (sm_100) =====

	.target	sm_100

	.elftype	@"ET_EXEC"


//--------------------- .note.nv.tkinfo           --------------------------
	.section	.note.nv.tkinfo,"",@"SHT_NOTE"
	.sectionflags	@"SHF_NOTE_NV_TKINFO"
	.tkinfo
        /*0018*/ 	.word	0x00000002
        /*0030*/ 	.string	""
        /*0030*/ 	.string	"ptxas"
        /*0030*/ 	.string	"Cuda compilation tools, release 13.0, V13.0.88"
        /*0030*/ 	.string	"Build cuda_13.0.r13.0/compiler.36424714_0"
        /*0030*/ 	.string	"-arch sm_100 -m 64 "



//--------------------- .note.nv.cuinfo           --------------------------
	.section	.note.nv.cuinfo,"",@"SHT_NOTE"
	.sectionflags	@"SHF_NOTE_NV_CUINFO"
        /*0018*/ 	.short	0x0002
        /*001a*/ 	.short	0x0064
        /*001c*/ 	.short	0x0082
	.zero		2


//--------------------- .nv.info                  --------------------------
	.section	.nv.info,"",@"SHT_CUDA_INFO"
	.align	4


	//----- nvinfo : EIATTR_REGCOUNT
	.align		4
        /*0000*/ 	.byte	0x04, 0x2f
        /*0002*/ 	.short	(.L_1 - .L_0)
	.align		4
.L_0:
        /*0004*/ 	.word	index@(_Z18marcarMultiplosDe5Pii)
        /*0008*/ 	.word	0x00000008


	//----- nvinfo : EIATTR_FRAME_SIZE
	.align		4
.L_1:
        /*000c*/ 	.byte	0x04, 0x11
        /*000e*/ 	.short	(.L_3 - .L_2)
	.align		4
.L_2:
        /*0010*/ 	.word	index@(_Z18marcarMultiplosDe5Pii)
        /*0014*/ 	.word	0x00000000


	//----- nvinfo : EIATTR_MIN_STACK_SIZE
	.align		4
.L_3:
        /*0018*/ 	.byte	0x04, 0x12
        /*001a*/ 	.short	(.L_5 - .L_4)
	.align		4
.L_4:
        /*001c*/ 	.word	index@(_Z18marcarMultiplosDe5Pii)
        /*0020*/ 	.word	0x00000000
.L_5:


//--------------------- .nv.compat                --------------------------
	.section	.nv.compat,"",@"SHT_CUDA_COMPAT_INFO"
	.align	4
        /*0000*/ 	.byte	0x02, 0x09, 0x00, 0x00, 0x02, 0x02, 0x01, 0x00, 0x02, 0x05, 0x05, 0x00, 0x03, 0x07, 0x01, 0x01
        /*0010*/ 	.byte	0x02, 0x03, 0x00, 0x00, 0x02, 0x06, 0x01, 0x00, 0x04, 0x0b, 0x08, 0x00, 0x09, 0x00, 0x00, 0x00
        /*0020*/ 	.byte	0x00, 0x00, 0x00, 0x00


//--------------------- .nv.info._Z18marcarMultiplosDe5Pii --------------------------
	.section	.nv.info._Z18marcarMultiplosDe5Pii,"",@"SHT_CUDA_INFO"
	.sectionflags	@""
	.align	4


	//----- nvinfo : EIATTR_CUDA_API_VERSION
	.align		4
        /*0000*/ 	.byte	0x04, 0x37
        /*0002*/ 	.short	(.L_7 - .L_6)
.L_6:
        /*0004*/ 	.word	0x00000082


	//----- nvinfo : EIATTR_KPARAM_INFO
	.align		4
.L_7:
        /*0008*/ 	.byte	0x04, 0x17
        /*000a*/ 	.short	(.L_9 - .L_8)
.L_8:
        /*000c*/ 	.word	0x00000000
        /*0010*/ 	.short	0x0001
        /*0012*/ 	.short	0x0008
        /*0014*/ 	.byte	0x00, 0xf0, 0x11, 0x00


	//----- nvinfo : EIATTR_KPARAM_INFO
	.align		4
.L_9:
        /*0018*/ 	.byte	0x04, 0x17
        /*001a*/ 	.short	(.L_11 - .L_10)
.L_10:
        /*001c*/ 	.word	0x00000000
        /*0020*/ 	.short	0x0000
        /*0022*/ 	.short	0x0000
        /*0024*/ 	.byte	0x00, 0xf5, 0x21, 0x00


	//----- nvinfo : EIATTR_SPARSE_MMA_MASK
	.align		4
.L_11:
        /*0028*/ 	.byte	0x03, 0x50
        /*002a*/ 	.short	0x0000


	//----- nvinfo : EIATTR_MAXREG_COUNT
	.align		4
        /*002c*/ 	.byte	0x03, 0x1b
        /*002e*/ 	.short	0x00ff


	//----- nvinfo : EIATTR_MERCURY_ISA_VERSION
	.align		4
        /*0030*/ 	.byte	0x03, 0x5f
        /*0032*/ 	.short	0x0101


	//----- nvinfo : EIATTR_VRC_CTA_INIT_COUNT
	.align		4
        /*0034*/ 	.byte	0x02, 0x4a
	.zero		1
	.zero		1


	//----- nvinfo : EIATTR_EXIT_INSTR_OFFSETS
	.align		4
        /*0038*/ 	.byte	0x04, 0x1c
        /*003a*/ 	.short	(.L_13 - .L_12)


	//   ....[0]....
.L_12:
        /*003c*/ 	.word	0x00000070


	//   ....[1]....
        /*0040*/ 	.word	0x00000100


	//----- nvinfo : EIATTR_CBANK_PARAM_SIZE
	.align		4
.L_13:
        /*0044*/ 	.byte	0x03, 0x19
        /*0046*/ 	.short	0x000c


	//----- nvinfo : EIATTR_PARAM_CBANK
	.align		4
        /*0048*/ 	.byte	0x04, 0x0a
        /*004a*/ 	.short	(.L_15 - .L_14)
	.align		4
.L_14:
        /*004c*/ 	.word	index@(.nv.constant0._Z18marcarMultiplosDe5Pii)
        /*0050*/ 	.short	0x0380
        /*0052*/ 	.short	0x000c


	//----- nvinfo : EIATTR_SW_WAR
	.align		4
.L_15:
        /*0054*/ 	.byte	0x04, 0x36
        /*0056*/ 	.short	(.L_17 - .L_16)
.L_16:
        /*0058*/ 	.word	0x00000008
.L_17:


//--------------------- .nv.callgraph             --------------------------
	.section	.nv.callgraph,"",@"SHT_CUDA_CALLGRAPH"
	.align	4
	.sectionentsize	8
	.align		4
        /*0000*/ 	.word	0x00000000
	.align		4
        /*0004*/ 	.word	0xffffffff
	.align		4
        /*0008*/ 	.word	0x00000000
	.align		4
        /*000c*/ 	.word	0xfffffffe
	.align		4
        /*0010*/ 	.word	0x00000000
	.align		4
        /*0014*/ 	.word	0xfffffffd
	.align		4
        /*0018*/ 	.word	0x00000000
	.align		4
        /*001c*/ 	.word	0xfffffffc


//--------------------- .text._Z18marcarMultiplosDe5Pii --------------------------
	.section	.text._Z18marcarMultiplosDe5Pii,"ax",@progbits
	.align	128
        .global         _Z18marcarMultiplosDe5Pii
        .type           _Z18marcarMultiplosDe5Pii,@function
        .size           _Z18marcarMultiplosDe5Pii,(.L_x_1 - _Z18marcarMultiplosDe5Pii)
        .other          _Z18marcarMultiplosDe5Pii,@"STO_CUDA_ENTRY STV_DEFAULT"
_Z18marcarMultiplosDe5Pii:
.text._Z18marcarMultiplosDe5Pii:
[----:B------:R-:W-:Y:S01]  /*0000*/  LDC R1, c[0x0][0x37c] ;  /* 0x0000df00ff017b82 */ /* 0x000fe20000000800 */
[----:B------:R-:W0:Y:S07]  /*0010*/  S2R R5, SR_TID.X ;  /* 0x0000000000057919 */ /* 0x000e2e0000002100 */
[----:B------:R-:W0:Y:S01]  /*0020*/  S2UR UR4, SR_CTAID.X ;  /* 0x00000000000479c3 */ /* 0x000e220000002500 */
[----:B------:R-:W1:Y:S07]  /*0030*/  LDCU UR5, c[0x0][0x388] ;  /* 0x00007100ff0577ac */ /* 0x000e6e0008000800 */
[----:B------:R-:W0:Y:S02]  /*0040*/  LDC R0, c[0x0][0x360] ;  /* 0x0000d800ff007b82 */ /* 0x000e240000000800 */
[----:B0-----:R-:W-:-:S05]  /*0050*/  IMAD R5, R0, UR4, R5 ;  /* 0x0000000400057c24 */ /* 0x001fca000f8e0205 */
[----:B-1----:R-:W-:-:S13]  /*0060*/  ISETP.GE.AND P0, PT, R5, UR5, PT ;  /* 0x0000000505007c0c */ /* 0x002fda000bf06270 */
[----:B------:R-:W-:Y:S05]  /*0070*/  @P0 EXIT ;  /* 0x000000000000094d */ /* 0x000fea0003800000 */
[----:B------:R-:W0:Y:S01]  /*0080*/  LDC.64 R2, c[0x0][0x380] ;  /* 0x0000e000ff027b82 */ /* 0x000e220000000a00 */
[----:B------:R-:W-:Y:S01]  /*0090*/  HFMA2 R0, -RZ, RZ, -19.1875, -19.203125 ;  /* 0xcccccccdff007431 */ /* 0x000fe200000001ff */
[----:B------:R-:W1:Y:S04]  /*00a0*/  LDCU.64 UR4, c[0x0][0x358] ;  /* 0x00006b00ff0477ac */ /* 0x000e680008000a00 */
[----:B------:R-:W-:-:S05]  /*00b0*/  IMAD R0, R5, R0, 0x19999999 ;  /* 0x1999999905007424 */ /* 0x000fca00078e0200 */
[----:B------:R-:W-:Y:S01]  /*00c0*/  ISETP.GE.U32.AND P0, PT, R0, 0x33333333, PT ;  /* 0x333333330000780c */ /* 0x000fe20003f06070 */
[----:B0-----:R-:W-:-:S03]  /*00d0*/  IMAD.WIDE R2, R5, 0x4, R2 ;  /* 0x0000000405027825 */ /* 0x001fc600078e0202 */
[----:B------:R-:W-:-:S05]  /*00e0*/  SEL R5, RZ, 0x1, P0 ;  /* 0x00000001ff057807 */ /* 0x000fca0000000000 */
[----:B-1----:R-:W-:Y:S01]  /*00f0*/  STG.E desc[UR4][R2.64], R5 ;  /* 0x0000000502007986 */ /* 0x002fe2000c101904 */
[----:B------:R-:W-:Y:S05]  /*0100*/  EXIT ;  /* 0x000000000000794d */ /* 0x000fea0003800000 */
.L_x_0:
[----:B------:R-:W-:-:S00]  /*0110*/  BRA `(.L_x_0) ;  /* 0xfffffffc00fc7947 */ /* 0x000fc0000383ffff */
[----:B------:R-:W-:-:S00]  /*0120*/  NOP ;  /* 0x0000000000007918 */ /* 0x000fc00000000000 */
        /* <DEDUP_REMOVED lines=13> */
.L_x_1:


//--------------------- .nv.shared.reserved.0     --------------------------
	.section	.nv.shared.reserved.0,"aw",@nobits
	.weak		__nv_reservedSMEM_offset_0_alias
	.size		__nv_reservedSMEM_offset_0_alias, 0, 64
	.other		__nv_reservedSMEM_offset_0_alias,@"STO_CUDA_RESERVED_SHARED STV_DEFAULT"
__nv_reservedSMEM_offset_0_alias:
	.zero		0
	.zero		64


//--------------------- .nv.constant0._Z18marcarMultiplosDe5Pii --------------------------
	.section	.nv.constant0._Z18marcarMultiplosDe5Pii,"a",@progbits
	.sectionflags	@""
	.align	4
.nv.constant0._Z18marcarMultiplosDe5Pii:
	.zero		908


//--------------------- SYMBOLS --------------------------

	.type		.nv.reservedSmem.offset0,@object
	.size		.nv.reservedSmem.offset0,0x4
